//
// Generated by NVIDIA NVVM Compiler
//
// Compiler Build ID: CL-36424714
// Cuda compilation tools, release 13.0, V13.0.88
// Based on NVVM 20.0.0
//

.version 9.0
.target sm_100
.address_size 64

	// .globl	_Z14stencil_kernelPKfS0_Pfjj
.extern .shared .align 16 .b8 sh[];

.visible .entry _Z14stencil_kernelPKfS0_Pfjj(
	.param .u64 .ptr .align 1 _Z14stencil_kernelPKfS0_Pfjj_param_0,
	.param .u64 .ptr .align 1 _Z14stencil_kernelPKfS0_Pfjj_param_1,
	.param .u64 .ptr .align 1 _Z14stencil_kernelPKfS0_Pfjj_param_2,
	.param .u32 _Z14stencil_kernelPKfS0_Pfjj_param_3,
	.param .u32 _Z14stencil_kernelPKfS0_Pfjj_param_4
)
{
	.reg .pred 	%p<16>;
	.reg .b32 	%r<85>;
	.reg .b32 	%f<67>;
	.reg .b64 	%rd<17>;

	ld.param.u64 	%rd5, [_Z14stencil_kernelPKfS0_Pfjj_param_0];
	ld.param.u64 	%rd3, [_Z14stencil_kernelPKfS0_Pfjj_param_1];
	ld.param.u64 	%rd4, [_Z14stencil_kernelPKfS0_Pfjj_param_2];
	ld.param.u32 	%r28, [_Z14stencil_kernelPKfS0_Pfjj_param_3];
	ld.param.u32 	%r29, [_Z14stencil_kernelPKfS0_Pfjj_param_4];
	cvta.to.global.u64 	%rd1, %rd5;
	shl.b32 	%r1, %r29, 1;
	mov.u32 	%r2, %ntid.x;
	mov.u32 	%r3, %tid.x;
	mov.u32 	%r30, %ctaid.x;
	mul.lo.s32 	%r4, %r30, %r2;
	add.s32 	%r5, %r4, %r3;
	setp.gt.u32 	%p1, %r3, %r1;
	@%p1 bra 	$L__BB0_3;
	cvta.to.global.u64 	%rd2, %rd3;
	mov.u32 	%r78, %r3;
$L__BB0_2:
	mul.wide.u32 	%rd6, %r78, 4;
	add.s64 	%rd7, %rd2, %rd6;
	ld.global.f32 	%f12, [%rd7];
	shl.b32 	%r31, %r78, 2;
	mov.u32 	%r32, sh;
	add.s32 	%r33, %r32, %r31;
	st.shared.f32 	[%r33], %f12;
	add.s32 	%r78, %r78, %r2;
	setp.le.u32 	%p2, %r78, %r1;
	@%p2 bra 	$L__BB0_2;
$L__BB0_3:
	setp.ge.u32 	%p3, %r5, %r28;
	mov.f32 	%f61, 0f3F800000;
	@%p3 bra 	$L__BB0_5;
	mul.wide.u32 	%rd8, %r5, 4;
	add.s64 	%rd9, %rd1, %rd8;
	ld.global.f32 	%f61, [%rd9];
$L__BB0_5:
	shl.b32 	%r34, %r1, 2;
	mov.u32 	%r35, sh;
	add.s32 	%r8, %r35, %r34;
	add.s32 	%r9, %r29, %r3;
	shl.b32 	%r36, %r9, 2;
	add.s32 	%r10, %r8, %r36;
	st.shared.f32 	[%r10+4], %f61;
	setp.ge.u32 	%p4, %r3, %r29;
	@%p4 bra 	$L__BB0_9;
	sub.s32 	%r11, %r5, %r29;
	setp.lt.s32 	%p5, %r11, 0;
	@%p5 bra 	$L__BB0_8;
	mul.wide.u32 	%rd10, %r11, 4;
	add.s64 	%rd11, %rd1, %rd10;
	ld.global.f32 	%f14, [%rd11];
	shl.b32 	%r40, %r3, 2;
	add.s32 	%r41, %r8, %r40;
	st.shared.f32 	[%r41+4], %f14;
	bra.uni 	$L__BB0_9;
$L__BB0_8:
	shl.b32 	%r37, %r3, 2;
	add.s32 	%r38, %r8, %r37;
	mov.b32 	%r39, 1065353216;
	st.shared.u32 	[%r38+4], %r39;
$L__BB0_9:
	sub.s32 	%r42, %r2, %r29;
	setp.lt.u32 	%p6, %r3, %r42;
	@%p6 bra 	$L__BB0_13;
	add.s32 	%r12, %r9, %r4;
	setp.ge.u32 	%p7, %r12, %r28;
	@%p7 bra 	$L__BB0_12;
	mul.wide.u32 	%rd12, %r12, 4;
	add.s64 	%rd13, %rd1, %rd12;
	ld.global.f32 	%f15, [%rd13];
	shl.b32 	%r46, %r29, 2;
	add.s32 	%r47, %r10, %r46;
	st.shared.f32 	[%r47+4], %f15;
	bra.uni 	$L__BB0_13;
$L__BB0_12:
	shl.b32 	%r43, %r29, 2;
	add.s32 	%r44, %r10, %r43;
	mov.b32 	%r45, 1065353216;
	st.shared.u32 	[%r44+4], %r45;
$L__BB0_13:
	setp.ge.u32 	%p8, %r5, %r28;
	bar.sync 	0;
	add.s32 	%r48, %r1, %r2;
	add.s32 	%r49, %r48, %r3;
	shl.b32 	%r50, %r49, 2;
	add.s32 	%r13, %r8, %r50;
	@%p8 bra 	$L__BB0_24;
	setp.lt.s32 	%p9, %r29, 0;
	mov.f32 	%f66, 0f00000000;
	@%p9 bra 	$L__BB0_23;
	neg.s32 	%r82, %r29;
	setp.lt.u32 	%p10, %r1, 7;
	mov.f32 	%f63, 0f00000000;
	@%p10 bra 	$L__BB0_18;
	add.s32 	%r52, %r1, 1;
	and.b32  	%r53, %r52, -8;
	neg.s32 	%r79, %r53;
	shl.b32 	%r54, %r29, 3;
	shl.b32 	%r55, %r3, 2;
	add.s32 	%r16, %r54, %r55;
	add.s32 	%r80, %r35, 16;
	mov.f32 	%f63, 0f00000000;
$L__BB0_17:
	.pragma "nounroll";
	add.s32 	%r57, %r80, %r16;
	ld.shared.f32 	%f19, [%r57+-12];
	ld.shared.v4.f32 	{%f20, %f21, %f22, %f23}, [%r80+-16];
	fma.rn.f32 	%f24, %f19, %f20, %f63;
	ld.shared.f32 	%f25, [%r57+-8];
	fma.rn.f32 	%f26, %f25, %f21, %f24;
	ld.shared.f32 	%f27, [%r57+-4];
	fma.rn.f32 	%f28, %f27, %f22, %f26;
	ld.shared.f32 	%f29, [%r57];
	fma.rn.f32 	%f30, %f29, %f23, %f28;
	ld.shared.f32 	%f31, [%r57+4];
	ld.shared.v4.f32 	{%f32, %f33, %f34, %f35}, [%r80];
	fma.rn.f32 	%f36, %f31, %f32, %f30;
	ld.shared.f32 	%f37, [%r57+8];
	fma.rn.f32 	%f38, %f37, %f33, %f36;
	ld.shared.f32 	%f39, [%r57+12];
	fma.rn.f32 	%f40, %f39, %f34, %f38;
	ld.shared.f32 	%f41, [%r57+16];
	fma.rn.f32 	%f63, %f41, %f35, %f40;
	add.s32 	%r82, %r82, 8;
	add.s32 	%r80, %r80, 32;
	add.s32 	%r79, %r79, 8;
	setp.ne.s32 	%p11, %r79, 0;
	@%p11 bra 	$L__BB0_17;
$L__BB0_18:
	and.b32  	%r58, %r1, 6;
	setp.lt.u32 	%p12, %r58, 3;
	@%p12 bra 	$L__BB0_20;
	shl.b32 	%r59, %r82, 2;
	add.s32 	%r60, %r10, %r59;
	ld.shared.f32 	%f42, [%r60+4];
	add.s32 	%r61, %r82, %r29;
	shl.b32 	%r62, %r61, 2;
	add.s32 	%r64, %r35, %r62;
	ld.shared.f32 	%f43, [%r64];
	fma.rn.f32 	%f44, %f42, %f43, %f63;
	ld.shared.f32 	%f45, [%r60+8];
	ld.shared.f32 	%f46, [%r64+4];
	fma.rn.f32 	%f47, %f45, %f46, %f44;
	ld.shared.f32 	%f48, [%r60+12];
	ld.shared.f32 	%f49, [%r64+8];
	fma.rn.f32 	%f50, %f48, %f49, %f47;
	ld.shared.f32 	%f51, [%r60+16];
	ld.shared.f32 	%f52, [%r64+12];
	fma.rn.f32 	%f63, %f51, %f52, %f50;
	add.s32 	%r82, %r82, 4;
$L__BB0_20:
	and.b32  	%r65, %r29, 1;
	setp.eq.b32 	%p13, %r65, 1;
	not.pred 	%p14, %p13;
	@%p14 bra 	$L__BB0_22;
	shl.b32 	%r66, %r82, 2;
	add.s32 	%r67, %r10, %r66;
	ld.shared.f32 	%f53, [%r67+4];
	add.s32 	%r68, %r82, %r29;
	shl.b32 	%r69, %r68, 2;
	add.s32 	%r71, %r35, %r69;
	ld.shared.f32 	%f54, [%r71];
	fma.rn.f32 	%f55, %f53, %f54, %f63;
	ld.shared.f32 	%f56, [%r67+8];
	ld.shared.f32 	%f57, [%r71+4];
	fma.rn.f32 	%f63, %f56, %f57, %f55;
	add.s32 	%r82, %r82, 2;
$L__BB0_22:
	shl.b32 	%r72, %r82, 2;
	add.s32 	%r73, %r10, %r72;
	ld.shared.f32 	%f58, [%r73+4];
	add.s32 	%r74, %r82, %r29;
	shl.b32 	%r75, %r74, 2;
	add.s32 	%r77, %r35, %r75;
	ld.shared.f32 	%f59, [%r77];
	fma.rn.f32 	%f66, %f58, %f59, %f63;
$L__BB0_23:
	st.shared.f32 	[%r13+4], %f66;
$L__BB0_24:
	setp.ge.u32 	%p15, %r5, %r28;
	bar.sync 	0;
	@%p15 bra 	$L__BB0_26;
	ld.shared.f32 	%f60, [%r13+4];
	cvta.to.global.u64 	%rd14, %rd4;
	mul.wide.u32 	%rd15, %r5, 4;
	add.s64 	%rd16, %rd14, %rd15;
	st.global.f32 	[%rd16], %f60;
$L__BB0_26:
	ret;

}


// ===== COMPILED SASS (sm_100) =====

	.target	sm_100

	.elftype	@"ET_EXEC"


//--------------------- .note.nv.tkinfo           --------------------------
	.section	.note.nv.tkinfo,"",@"SHT_NOTE"
	.sectionflags	@"SHF_NOTE_NV_TKINFO"
	.tkinfo
        /*0018*/ 	.word	0x00000002
        /*0030*/ 	.string	""
        /*0030*/ 	.string	"ptxas"
        /*0030*/ 	.string	"Cuda compilation tools, release 13.0, V13.0.88"
        /*0030*/ 	.string	"Build cuda_13.0.r13.0/compiler.36424714_0"
        /*0030*/ 	.string	"-arch sm_100 -m 64 "



//--------------------- .note.nv.cuinfo           --------------------------
	.section	.note.nv.cuinfo,"",@"SHT_NOTE"
	.sectionflags	@"SHF_NOTE_NV_CUINFO"
        /*0018*/ 	.short	0x0002
        /*001a*/ 	.short	0x0064
        /*001c*/ 	.short	0x0082
	.zero		2


//--------------------- .nv.info                  --------------------------
	.section	.nv.info,"",@"SHT_CUDA_INFO"
	.align	4


	//----- nvinfo : EIATTR_REGCOUNT
	.align		4
        /*0000*/ 	.byte	0x04, 0x2f
        /*0002*/ 	.short	(.L_1 - .L_0)
	.align		4
.L_0:
        /*0004*/ 	.word	index@(_Z14stencil_kernelPKfS0_Pfjj)
        /*0008*/ 	.word	0x0000001e


	//----- nvinfo : EIATTR_FRAME_SIZE
	.align		4
.L_1:
        /*000c*/ 	.byte	0x04, 0x11
        /*000e*/ 	.short	(.L_3 - .L_2)
	.align		4
.L_2:
        /*0010*/ 	.word	index@(_Z14stencil_kernelPKfS0_Pfjj)
        /*0014*/ 	.word	0x00000000


	//----- nvinfo : EIATTR_MIN_STACK_SIZE
	.align		4
.L_3:
        /*0018*/ 	.byte	0x04, 0x12
        /*001a*/ 	.short	(.L_5 - .L_4)
	.align		4
.L_4:
        /*001c*/ 	.word	index@(_Z14stencil_kernelPKfS0_Pfjj)
        /*0020*/ 	.word	0x00000000
.L_5:


//--------------------- .nv.compat                --------------------------
	.section	.nv.compat,"",@"SHT_CUDA_COMPAT_INFO"
	.align	4
        /*0000*/ 	.byte	0x02, 0x09, 0x00, 0x00, 0x02, 0x02, 0x01, 0x00, 0x02, 0x05, 0x05, 0x00, 0x03, 0x07, 0x01, 0x01
        /*0010*/ 	.byte	0x02, 0x03, 0x00, 0x00, 0x02, 0x06, 0x01, 0x00, 0x04, 0x0b, 0x08, 0x00, 0x09, 0x00, 0x00, 0x00
        /*0020*/ 	.byte	0x00, 0x00, 0x00, 0x00


//--------------------- .nv.info._Z14stencil_kernelPKfS0_Pfjj --------------------------
	.section	.nv.info._Z14stencil_kernelPKfS0_Pfjj,"",@"SHT_CUDA_INFO"
	.sectionflags	@""
	.align	4


	//----- nvinfo : EIATTR_CUDA_API_VERSION
	.align		4
        /*0000*/ 	.byte	0x04, 0x37
        /*0002*/ 	.short	(.L_7 - .L_6)
.L_6:
        /*0004*/ 	.word	0x00000082


	//----- nvinfo : EIATTR_KPARAM_INFO
	.align		4
.L_7:
        /*0008*/ 	.byte	0x04, 0x17
        /*000a*/ 	.short	(.L_9 - .L_8)
.L_8:
        /*000c*/ 	.word	0x00000000
        /*0010*/ 	.short	0x0004
        /*0012*/ 	.short	0x001c
        /*0014*/ 	.byte	0x00, 0xf0, 0x11, 0x00


	//----- nvinfo : EIATTR_KPARAM_INFO
	.align		4
.L_9:
        /*0018*/ 	.byte	0x04, 0x17
        /*001a*/ 	.short	(.L_11 - .L_10)
.L_10:
        /*001c*/ 	.word	0x00000000
        /*0020*/ 	.short	0x0003
        /*0022*/ 	.short	0x0018
        /*0024*/ 	.byte	0x00, 0xf0, 0x11, 0x00


	//----- nvinfo : EIATTR_KPARAM_INFO
	.align		4
.L_11:
        /*0028*/ 	.byte	0x04, 0x17
        /*002a*/ 	.short	(.L_13 - .L_12)
.L_12:
        /*002c*/ 	.word	0x00000000
        /*0030*/ 	.short	0x0002
        /*0032*/ 	.short	0x0010
        /*0034*/ 	.byte	0x00, 0xf5, 0x21, 0x00


	//----- nvinfo : EIATTR_KPARAM_INFO
	.align		4
.L_13:
        /*0038*/ 	.byte	0x04, 0x17
        /*003a*/ 	.short	(.L_15 - .L_14)
.L_14:
        /*003c*/ 	.word	0x00000000
        /*0040*/ 	.short	0x0001
        /*0042*/ 	.short	0x0008
        /*0044*/ 	.byte	0x00, 0xf5, 0x21, 0x00


	//----- nvinfo : EIATTR_KPARAM_INFO
	.align		4
.L_15:
        /*0048*/ 	.byte	0x04, 0x17
        /*004a*/ 	.short	(.L_17 - .L_16)
.L_16:
        /*004c*/ 	.word	0x00000000
        /*0050*/ 	.short	0x0000
        /*0052*/ 	.short	0x0000
        /*0054*/ 	.byte	0x00, 0xf5, 0x21, 0x00


	//----- nvinfo : EIATTR_SPARSE_MMA_MASK
	.align		4
.L_17:
        /*0058*/ 	.byte	0x03, 0x50
        /*005a*/ 	.short	0x0000


	//----- nvinfo : EIATTR_MAXREG_COUNT
	.align		4
        /*005c*/ 	.byte	0x03, 0x1b
        /*005e*/ 	.short	0x00ff


	//----- nvinfo : EIATTR_NUM_BARRIERS
	.align		4
        /*0060*/ 	.byte	0x02, 0x4c
        /*0062*/ 	.byte	0x01
	.zero		1


	//----- nvinfo : EIATTR_MERCURY_ISA_VERSION
	.align		4
        /*0064*/ 	.byte	0x03, 0x5f
        /*0066*/ 	.short	0x0101


	//----- nvinfo : EIATTR_VRC_CTA_INIT_COUNT
	.align		4
        /*0068*/ 	.byte	0x02, 0x4a
	.zero		1
	.zero		1


	//----- nvinfo : EIATTR_EXIT_INSTR_OFFSETS
	.align		4
        /*006c*/ 	.byte	0x04, 0x1c
        /*006e*/ 	.short	(.L_19 - .L_18)


	//   ....[0]....
.L_18:
        /*0070*/ 	.word	0x00000990


	//   ....[1]....
        /*0074*/ 	.word	0x000009e0


	//----- nvinfo : EIATTR_CRS_STACK_SIZE
	.align		4
.L_19:
        /*0078*/ 	.byte	0x04, 0x1e
        /*007a*/ 	.short	(.L_21 - .L_20)
.L_20:
        /*007c*/ 	.word	0x00000000


	//----- nvinfo : EIATTR_CBANK_PARAM_SIZE
	.align		4
.L_21:
        /*0080*/ 	.byte	0x03, 0x19
        /*0082*/ 	.short	0x0020


	//----- nvinfo : EIATTR_PARAM_CBANK
	.align		4
        /*0084*/ 	.byte	0x04, 0x0a
        /*0086*/ 	.short	(.L_23 - .L_22)
	.align		4
.L_22:
        /*0088*/ 	.word	index@(.nv.constant0._Z14stencil_kernelPKfS0_Pfjj)
        /*008c*/ 	.short	0x0380
        /*008e*/ 	.short	0x0020


	//----- nvinfo : EIATTR_SW_WAR
	.align		4
.L_23:
        /*0090*/ 	.byte	0x04, 0x36
        /*0092*/ 	.short	(.L_25 - .L_24)
.L_24:
        /*0094*/ 	.word	0x00000008
.L_25:


//--------------------- .nv.callgraph             --------------------------
	.section	.nv.callgraph,"",@"SHT_CUDA_CALLGRAPH"
	.align	4
	.sectionentsize	8
	.align		4
        /*0000*/ 	.word	0x00000000
	.align		4
        /*0004*/ 	.word	0xffffffff
	.align		4
        /*0008*/ 	.word	0x00000000
	.align		4
        /*000c*/ 	.word	0xfffffffe
	.align		4
        /*0010*/ 	.word	0x00000000
	.align		4
        /*0014*/ 	.word	0xfffffffd
	.align		4
        /*0018*/ 	.word	0x00000000
	.align		4
        /*001c*/ 	.word	0xfffffffc


//--------------------- .text._Z14stencil_kernelPKfS0_Pfjj --------------------------
	.section	.text._Z14stencil_kernelPKfS0_Pfjj,"ax",@progbits
	.align	128
        .global         _Z14stencil_kernelPKfS0_Pfjj
        .type           _Z14stencil_kernelPKfS0_Pfjj,@function
        .size           _Z14stencil_kernelPKfS0_Pfjj,(.L_x_17 - _Z14stencil_kernelPKfS0_Pfjj)
        .other          _Z14stencil_kernelPKfS0_Pfjj,@"STO_CUDA_ENTRY STV_DEFAULT"
_Z14stencil_kernelPKfS0_Pfjj:
.text._Z14stencil_kernelPKfS0_Pfjj:
[----:B------:R-:W-:Y:S01]  /*0000*/  LDC R1, c[0x0][0x37c] ;  /* 0x0000df00ff017b82 */ /* 0x000fe20000000800 */
[----:B------:R-:W0:Y:S07]  /*0010*/  S2R R4, SR_TID.X ;  /* 0x0000000000047919 */ /* 0x000e2e0000002100 */
[----:B------:R-:W1:Y:S01]  /*0020*/  S2UR UR4, SR_CTAID.X ;  /* 0x00000000000479c3 */ /* 0x000e620000002500 */
[----:B------:R-:W1:Y:S01]  /*0030*/  LDCU UR5, c[0x0][0x360] ;  /* 0x00006c00ff0577ac */ /* 0x000e620008000800 */
[----:B------:R-:W-:Y:S01]  /*0040*/  IMAD.MOV.U32 R17, RZ, RZ, 0x3f800000 ;  /* 0x3f800000ff117424 */ /* 0x000fe200078e00ff */
[----:B------:R-:W2:Y:S01]  /*0050*/  LDCU UR8, c[0x0][0x398] ;  /* 0x00007300ff0877ac */ /* 0x000ea20008000800 */
[----:B------:R-:W3:Y:S04]  /*0060*/  LDCU.64 UR6, c[0x0][0x358] ;  /* 0x00006b00ff0677ac */ /* 0x000ee80008000a00 */
[----:B------:R-:W4:Y:S01]  /*0070*/  LDC R3, c[0x0][0x39c] ;  /* 0x0000e700ff037b82 */ /* 0x000f220000000800 */
[----:B-1----:R-:W-:-:S06]  /*0080*/  UIMAD UR4, UR5, UR4, URZ ;  /* 0x00000004050472a4 */ /* 0x002fcc000f8e02ff */
[----:B0-----:R-:W-:-:S05]  /*0090*/  VIADD R0, R4, UR4 ;  /* 0x0000000404007c36 */ /* 0x001fca0008000000 */
[----:B--2---:R-:W-:-:S13]  /*00a0*/  ISETP.GE.U32.AND P0, PT, R0, UR8, PT ;  /* 0x0000000800007c0c */ /* 0x004fda000bf06070 */
[----:B------:R-:W0:Y:S02]  /*00b0*/  @!P0 LDC.64 R6, c[0x0][0x380] ;  /* 0x0000e000ff068b82 */ /* 0x000e240000000a00 */
[----:B0-----:R-:W-:-:S05]  /*00c0*/  @!P0 IMAD.WIDE.U32 R6, R0, 0x4, R6 ;  /* 0x0000000400068825 */ /* 0x001fca00078e0006 */
[----:B---3--:R0:W5:Y:S01]  /*00d0*/  @!P0 LDG.E R17, desc[UR6][R6.64] ;  /* 0x0000000606118981 */ /* 0x008162000c1e1900 */
[----:B----4-:R-:W-:Y:S01]  /*00e0*/  SHF.L.U32 R5, R3, 0x1, RZ ;  /* 0x0000000103057819 */ /* 0x010fe200000006ff */
[C---:B------:R-:W-:Y:S01]  /*00f0*/  IMAD.IADD R14, R4.reuse, 0x1, R3 ;  /* 0x00000001040e7824 */ /* 0x040fe200078e0203 */
[----:B------:R-:W-:Y:S01]  /*0100*/  MOV R2, 0x400 ;  /* 0x0000040000027802 */ /* 0x000fe20000000f00 */
[----:B------:R-:W1:Y:S01]  /*0110*/  S2R R9, SR_CgaCtaId ;  /* 0x0000000000097919 */ /* 0x000e620000008800 */
[----:B------:R-:W-:Y:S01]  /*0120*/  ISETP.GT.U32.AND P1, PT, R4, R5, PT ;  /* 0x000000050400720c */ /* 0x000fe20003f24070 */
[----:B------:R-:W-:Y:S01]  /*0130*/  BSSY.RECONVERGENT B0, `(.L_x_0) ;  /* 0x0000011000007945 */ /* 0x000fe20003800200 */
[----:B-1----:R-:W-:-:S04]  /*0140*/  LEA R2, R9, R2, 0x18 ;  /* 0x0000000209027211 */ /* 0x002fc800078ec0ff */
[----:B------:R-:W-:-:S05]  /*0150*/  LEA R9, R3, R2, 0x3 ;  /* 0x0000000203097211 */ /* 0x000fca00078e18ff */
[----:B------:R-:W-:Y:S02]  /*0160*/  IMAD R12, R14, 0x4, R9 ;  /* 0x000000040e0c7824 */ /* 0x000fe400078e0209 */
[----:B0-----:R-:W-:Y:S05]  /*0170*/  @P1 BRA `(.L_x_1) ;  /* 0x0000000000301947 */ /* 0x001fea0003800000 */
[----:B------:R-:W0:Y:S01]  /*0180*/  S2R R13, SR_CgaCtaId ;  /* 0x00000000000d7919 */ /* 0x000e220000008800 */
[----:B------:R-:W1:Y:S01]  /*0190*/  LDC.64 R6, c[0x0][0x388] ;  /* 0x0000e200ff067b82 */ /* 0x000e620000000a00 */
[----:B------:R-:W-:Y:S02]  /*01a0*/  MOV R10, 0x400 ;  /* 0x00000400000a7802 */ /* 0x000fe40000000f00 */
[----:B------:R-:W-:Y:S02]  /*01b0*/  MOV R8, R4 ;  /* 0x0000000400087202 */ /* 0x000fe40000000f00 */
[----:B0-----:R-:W-:-:S07]  /*01c0*/  LEA R13, R13, R10, 0x18 ;  /* 0x0000000a0d0d7211 */ /* 0x001fce00078ec0ff */
.L_x_2:
[----:B01----:R-:W-:-:S06]  /*01d0*/  IMAD.WIDE.U32 R10, R8, 0x4, R6 ;  /* 0x00000004080a7825 */ /* 0x003fcc00078e0006 */
[----:B------:R-:W2:Y:S01]  /*01e0*/  LDG.E R10, desc[UR6][R10.64] ;  /* 0x000000060a0a7981 */ /* 0x000ea2000c1e1900 */
[C---:B------:R-:W-:Y:S01]  /*01f0*/  IMAD R15, R8.reuse, 0x4, R13 ;  /* 0x00000004080f7824 */ /* 0x040fe200078e020d */
[----:B------:R-:W-:-:S04]  /*0200*/  IADD3 R8, PT, PT, R8, UR5, RZ ;  /* 0x0000000508087c10 */ /* 0x000fc8000fffe0ff */
[----:B------:R-:W-:Y:S01]  /*0210*/  ISETP.GT.U32.AND P1, PT, R8, R5, PT ;  /* 0x000000050800720c */ /* 0x000fe20003f24070 */
[----:B--2---:R0:W-:-:S12]  /*0220*/  STS [R15], R10 ;  /* 0x0000000a0f007388 */ /* 0x0041d80000000800 */
[----:B------:R-:W-:Y:S05]  /*0230*/  @!P1 BRA `(.L_x_2) ;  /* 0xfffffffc00e49947 */ /* 0x000fea000383ffff */
.L_x_1:
[----:B------:R-:W-:Y:S05]  /*0240*/  BSYNC.RECONVERGENT B0 ;  /* 0x0000000000007941 */ /* 0x000fea0003800200 */
.L_x_0:
[----:B-----5:R1:W-:Y:S01]  /*0250*/  STS [R12+0x4], R17 ;  /* 0x000004110c007388 */ /* 0x0203e20000000800 */
[----:B------:R-:W-:Y:S01]  /*0260*/  ISETP.GE.U32.AND P1, PT, R4, R3, PT ;  /* 0x000000030400720c */ /* 0x000fe20003f26070 */
[----:B------:R-:W-:Y:S01]  /*0270*/  BSSY.RECONVERGENT B0, `(.L_x_3) ;  /* 0x000000e000007945 */ /* 0x000fe20003800200 */
[----:B------:R-:W-:-:S11]  /*0280*/  IMAD.MOV.U32 R8, RZ, RZ, 0x3f800000 ;  /* 0x3f800000ff087424 */ /* 0x000fd600078e00ff */
[----:B-1----:R-:W-:Y:S05]  /*0290*/  @P1 BRA `(.L_x_4) ;  /* 0x00000000002c1947 */ /* 0x002fea0003800000 */
[----:B------:R-:W-:-:S04]  /*02a0*/  IADD3 R11, PT, PT, R0, -R3, RZ ;  /* 0x80000003000b7210 */ /* 0x000fc80007ffe0ff */
[----:B------:R-:W-:-:S13]  /*02b0*/  ISETP.GE.AND P1, PT, R11, RZ, PT ;  /* 0x000000ff0b00720c */ /* 0x000fda0003f26270 */
[----:B------:R-:W-:Y:S05]  /*02c0*/  @!P1 BRA `(.L_x_5) ;  /* 0x0000000000189947 */ /* 0x000fea0003800000 */
[----:B------:R-:W1:Y:S02]  /*02d0*/  LDC.64 R6, c[0x0][0x380] ;  /* 0x0000e000ff067b82 */ /* 0x000e640000000a00 */
[----:B-1----:R-:W-:-:S06]  /*02e0*/  IMAD.WIDE.U32 R6, R11, 0x4, R6 ;  /* 0x000000040b067825 */ /* 0x002fcc00078e0006 */
[----:B------:R-:W2:Y:S01]  /*02f0*/  LDG.E R6, desc[UR6][R6.64] ;  /* 0x0000000606067981 */ /* 0x000ea2000c1e1900 */
[----:B------:R-:W-:-:S05]  /*0300*/  IMAD R11, R4, 0x4, R9 ;  /* 0x00000004040b7824 */ /* 0x000fca00078e0209 */
[----:B--2---:R1:W-:Y:S01]  /*0310*/  STS [R11+0x4], R6 ;  /* 0x000004060b007388 */ /* 0x0043e20000000800 */
[----:B------:R-:W-:Y:S05]  /*0320*/  BRA `(.L_x_4) ;  /* 0x0000000000087947 */ /* 0x000fea0003800000 */
.L_x_5:
[----:B------:R-:W-:-:S05]  /*0330*/  LEA R7, R4, R9, 0x2 ;  /* 0x0000000904077211 */ /* 0x000fca00078e10ff */
[----:B------:R2:W-:Y:S02]  /*0340*/  STS [R7+0x4], R8 ;  /* 0x0000040807007388 */ /* 0x0005e40000000800 */
.L_x_4:
[----:B------:R-:W-:Y:S05]  /*0350*/  BSYNC.RECONVERGENT B0 ;  /* 0x0000000000007941 */ /* 0x000fea0003800200 */
.L_x_3:
[----:B--2---:R-:W-:Y:S01]  /*0360*/  IADD3 R7, PT, PT, -R3, UR5, RZ ;  /* 0x0000000503077c10 */ /* 0x004fe2000fffe1ff */
[----:B------:R-:W-:Y:S03]  /*0370*/  BSSY.RECONVERGENT B0, `(.L_x_6) ;  /* 0x000000e000007945 */ /* 0x000fe60003800200 */
[----:B------:R-:W-:-:S13]  /*0380*/  ISETP.GE.U32.AND P1, PT, R4, R7, PT ;  /* 0x000000070400720c */ /* 0x000fda0003f26070 */
[----:B------:R-:W-:Y:S05]  /*0390*/  @!P1 BRA `(.L_x_7) ;  /* 0x00000000002c9947 */ /* 0x000fea0003800000 */
[----:B-1----:R-:W-:-:S05]  /*03a0*/  VIADD R11, R14, UR4 ;  /* 0x000000040e0b7c36 */ /* 0x002fca0008000000 */
[----:B------:R-:W-:-:S13]  /*03b0*/  ISETP.GE.U32.AND P1, PT, R11, UR8, PT ;  /* 0x000000080b007c0c */ /* 0x000fda000bf26070 */
[----:B------:R-:W-:Y:S05]  /*03c0*/  @P1 BRA `(.L_x_8) ;  /* 0x0000000000181947 */ /* 0x000fea0003800000 */
[----:B------:R-:W1:Y:S02]  /*03d0*/  LDC.64 R6, c[0x0][0x380] ;  /* 0x0000e000ff067b82 */ /* 0x000e640000000a00 */
[----:B-1----:R-:W-:-:S06]  /*03e0*/  IMAD.WIDE.U32 R6, R11, 0x4, R6 ;  /* 0x000000040b067825 */ /* 0x002fcc00078e0006 */
[----:B------:R-:W2:Y:S01]  /*03f0*/  LDG.E R6, desc[UR6][R6.64] ;  /* 0x0000000606067981 */ /* 0x000ea2000c1e1900 */
[----:B------:R-:W-:-:S05]  /*0400*/  LEA R11, R3, R12, 0x2 ;  /* 0x0000000c030b7211 */ /* 0x000fca00078e10ff */
[----:B--2---:R2:W-:Y:S01]  /*0410*/  STS [R11+0x4], R6 ;  /* 0x000004060b007388 */ /* 0x0045e20000000800 */
[----:B------:R-:W-:Y:S05]  /*0420*/  BRA `(.L_x_7) ;  /* 0x0000000000087947 */ /* 0x000fea0003800000 */
.L_x_8:
[----:B------:R-:W-:-:S05]  /*0430*/  IMAD R7, R3, 0x4, R12 ;  /* 0x0000000403077824 */ /* 0x000fca00078e020c */
[----:B------:R3:W-:Y:S02]  /*0440*/  STS [R7+0x4], R8 ;  /* 0x0000040807007388 */ /* 0x0007e40000000800 */
.L_x_7:
[----:B------:R-:W-:Y:S05]  /*0450*/  BSYNC.RECONVERGENT B0 ;  /* 0x0000000000007941 */ /* 0x000fea0003800200 */
.L_x_6:
[----:B-12---:R-:W-:Y:S01]  /*0460*/  IADD3 R6, PT, PT, R4, UR5, R5 ;  /* 0x0000000504067c10 */ /* 0x006fe2000fffe005 */
[----:B------:R-:W-:Y:S03]  /*0470*/  BAR.SYNC.DEFER_BLOCKING 0x0 ;  /* 0x0000000000007b1d */ /* 0x000fe60000010000 */
[----:B------:R-:W-:-:S03]  /*0480*/  LEA R13, R6, R9, 0x2 ;  /* 0x00000009060d7211 */ /* 0x000fc600078e10ff */
[----:B------:R-:W-:Y:S04]  /*0490*/  BSSY.RECONVERGENT B0, `(.L_x_9) ;  /* 0x000004e000007945 */ /* 0x000fe80003800200 */
[----:B------:R-:W-:Y:S05]  /*04a0*/  @P0 BRA `(.L_x_10) ;  /* 0x0000000400300947 */ /* 0x000fea0003800000 */
[----:B------:R-:W-:Y:S01]  /*04b0*/  ISETP.GE.AND P1, PT, R3, RZ, PT ;  /* 0x000000ff0300720c */ /* 0x000fe20003f26270 */
[----:B------:R-:W-:-:S12]  /*04c0*/  IMAD.MOV.U32 R6, RZ, RZ, RZ ;  /* 0x000000ffff067224 */ /* 0x000fd800078e00ff */
[----:B------:R-:W-:Y:S05]  /*04d0*/  @!P1 BRA `(.L_x_11) ;  /* 0x0000000400209947 */ /* 0x000fea0003800000 */
[C---:B------:R-:W-:Y:S01]  /*04e0*/  ISETP.GE.U32.AND P3, PT, R5.reuse, 0x7, PT ;  /* 0x000000070500780c */ /* 0x040fe20003f66070 */
[----:B------:R-:W-:Y:S01]  /*04f0*/  IMAD.MOV.U32 R17, RZ, RZ, RZ ;  /* 0x000000ffff117224 */ /* 0x000fe200078e00ff */
[----:B------:R-:W-:Y:S02]  /*0500*/  LOP3.LUT R6, R5, 0x6, RZ, 0xc0, !PT ;  /* 0x0000000605067812 */ /* 0x000fe400078ec0ff */
[----:B---3--:R-:W-:Y:S02]  /*0510*/  LOP3.LUT R7, R3, 0x1, RZ, 0xc0, !PT ;  /* 0x0000000103077812 */ /* 0x008fe400078ec0ff */
[----:B------:R-:W-:Y:S02]  /*0520*/  ISETP.GE.U32.AND P1, PT, R6, 0x3, PT ;  /* 0x000000030600780c */ /* 0x000fe40003f26070 */
[----:B------:R-:W-:Y:S02]  /*0530*/  ISETP.NE.U32.AND P2, PT, R7, 0x1, PT ;  /* 0x000000010700780c */ /* 0x000fe40003f45070 */
[----:B------:R-:W-:-:S03]  /*0540*/  IADD3 R14, PT, PT, -R3, RZ, RZ ;  /* 0x000000ff030e7210 */ /* 0x000fc60007ffe1ff */
[----:B------:R-:W-:Y:S08]  /*0550*/  @!P3 BRA `(.L_x_12) ;  /* 0x000000000078b947 */ /* 0x000ff00003800000 */
[----:B------:R-:W-:Y:S01]  /*0560*/  IADD3 R5, PT, PT, R5, 0x1, RZ ;  /* 0x0000000105057810 */ /* 0x000fe20007ffe0ff */
[----:B------:R-:W-:Y:S01]  /*0570*/  IMAD R16, R3, 0x2, R4 ;  /* 0x0000000203107824 */ /* 0x000fe200078e0204 */
[----:B0-----:R-:W-:Y:S01]  /*0580*/  IADD3 R15, PT, PT, R2, 0x10, RZ ;  /* 0x00000010020f7810 */ /* 0x001fe20007ffe0ff */
[----:B------:R-:W-:Y:S01]  /*0590*/  IMAD.MOV.U32 R17, RZ, RZ, RZ ;  /* 0x000000ffff117224 */ /* 0x000fe200078e00ff */
[----:B------:R-:W-:-:S04]  /*05a0*/  LOP3.LUT R5, R5, 0xfffffff8, RZ, 0xc0, !PT ;  /* 0xfffffff805057812 */ /* 0x000fc800078ec0ff */
[----:B------:R-:W-:-:S07]  /*05b0*/  IADD3 R18, PT, PT, -R5, RZ, RZ ;  /* 0x000000ff05127210 */ /* 0x000fce0007ffe1ff */
.L_x_13:
[----:B------:R-:W-:Y:S01]  /*05c0*/  IMAD R23, R16, 0x4, R15 ;  /* 0x0000000410177824 */ /* 0x000fe200078e020f */
[----:B------:R-:W-:Y:S01]  /*05d0*/  LDS.128 R4, [R15+-0x10] ;  /* 0xfffff0000f047984 */ /* 0x000fe20000000c00 */
[----:B------:R-:W-:Y:S01]  /*05e0*/  IADD3 R18, PT, PT, R18, 0x8, RZ ;  /* 0x0000000812127810 */ /* 0x000fe20007ffe0ff */
[----:B------:R-:W-:Y:S02]  /*05f0*/  VIADD R14, R14, 0x8 ;  /* 0x000000080e0e7836 */ /* 0x000fe40000000000 */
[----:B------:R-:W0:Y:S01]  /*0600*/  LDS R26, [R23+-0xc] ;  /* 0xfffff400171a7984 */ /* 0x000e220000000800 */
[----:B------:R-:W-:-:S03]  /*0610*/  ISETP.NE.AND P3, PT, R18, RZ, PT ;  /* 0x000000ff1200720c */ /* 0x000fc60003f65270 */
[----:B------:R-:W1:Y:S04]  /*0620*/  LDS R25, [R23+-0x8] ;  /* 0xfffff80017197984 */ /* 0x000e680000000800 */
[----:B------:R-:W2:Y:S04]  /*0630*/  LDS R27, [R23+-0x4] ;  /* 0xfffffc00171b7984 */ /* 0x000ea80000000800 */
[----:B------:R-:W3:Y:S04]  /*0640*/  LDS R22, [R23] ;  /* 0x0000000017167984 */ /* 0x000ee80000000800 */
[----:B------:R4:W-:Y:S04]  /*0650*/  LDS.128 R8, [R15] ;  /* 0x000000000f087984 */ /* 0x0009e80000000c00 */
[----:B------:R-:W5:Y:S04]  /*0660*/  LDS R21, [R23+0x4] ;  /* 0x0000040017157984 */ /* 0x000f680000000800 */
[----:B------:R-:W5:Y:S01]  /*0670*/  LDS R20, [R23+0x8] ;  /* 0x0000080017147984 */ /* 0x000f620000000800 */
[----:B----4-:R-:W-:-:S03]  /*0680*/  IADD3 R15, PT, PT, R15, 0x20, RZ ;  /* 0x000000200f0f7810 */ /* 0x010fc60007ffe0ff */
[----:B------:R-:W4:Y:S04]  /*0690*/  LDS R19, [R23+0xc] ;  /* 0x00000c0017137984 */ /* 0x000f280000000800 */
[----:B------:R-:W4:Y:S01]  /*06a0*/  LDS R24, [R23+0x10] ;  /* 0x0000100017187984 */ /* 0x000f220000000800 */
[----:B0-----:R-:W-:-:S04]  /*06b0*/  FFMA R4, R26, R4, R17 ;  /* 0x000000041a047223 */ /* 0x001fc80000000011 */
[----:B-1----:R-:W-:-:S04]  /*06c0*/  FFMA R5, R5, R25, R4 ;  /* 0x0000001905057223 */ /* 0x002fc80000000004 */
[----:B--2---:R-:W-:-:S04]  /*06d0*/  FFMA R6, R6, R27, R5 ;  /* 0x0000001b06067223 */ /* 0x004fc80000000005 */
[----:B---3--:R-:W-:-:S04]  /*06e0*/  FFMA R6, R7, R22, R6 ;  /* 0x0000001607067223 */ /* 0x008fc80000000006 */
[----:B-----5:R-:W-:-:S04]  /*06f0*/  FFMA R6, R21, R8, R6 ;  /* 0x0000000815067223 */ /* 0x020fc80000000006 */
[----:B------:R-:W-:-:S04]  /*0700*/  FFMA R9, R9, R20, R6 ;  /* 0x0000001409097223 */ /* 0x000fc80000000006 */
[----:B----4-:R-:W-:-:S04]  /*0710*/  FFMA R10, R10, R19, R9 ;  /* 0x000000130a0a7223 */ /* 0x010fc80000000009 */
[----:B------:R-:W-:Y:S01]  /*0720*/  FFMA R17, R11, R24, R10 ;  /* 0x000000180b117223 */ /* 0x000fe2000000000a */
[----:B------:R-:W-:Y:S06]  /*0730*/  @P3 BRA `(.L_x_13) ;  /* 0xfffffffc00a03947 */ /* 0x000fec000383ffff */
.L_x_12:
[----:B------:R-:W-:Y:S05]  /*0740*/  @!P1 BRA `(.L_x_14) ;  /* 0x0000000000409947 */ /* 0x000fea0003800000 */
[C---:B------:R-:W-:Y:S01]  /*0750*/  IMAD.IADD R5, R14.reuse, 0x1, R3 ;  /* 0x000000010e057824 */ /* 0x040fe200078e0203 */
[C---:B------:R-:W-:Y:S02]  /*0760*/  LEA R4, R14.reuse, R12, 0x2 ;  /* 0x0000000c0e047211 */ /* 0x040fe400078e10ff */
[----:B------:R-:W-:Y:S01]  /*0770*/  IADD3 R14, PT, PT, R14, 0x4, RZ ;  /* 0x000000040e0e7810 */ /* 0x000fe20007ffe0ff */
[----:B------:R-:W-:Y:S02]  /*0780*/  IMAD R5, R5, 0x4, R2 ;  /* 0x0000000405057824 */ /* 0x000fe400078e0202 */
[----:B------:R-:W-:Y:S04]  /*0790*/  LDS R6, [R4+0x4] ;  /* 0x0000040004067984 */ /* 0x000fe80000000800 */
[----:B------:R-:W1:Y:S04]  /*07a0*/  LDS R7, [R5] ;  /* 0x0000000005077984 */ /* 0x000e680000000800 */
[----:B------:R-:W-:Y:S04]  /*07b0*/  LDS R9, [R4+0x8] ;  /* 0x0000080004097984 */ /* 0x000fe80000000800 */
[----:B------:R-:W2:Y:S04]  /*07c0*/  LDS R8, [R5+0x4] ;  /* 0x0000040005087984 */ /* 0x000ea80000000800 */
[----:B------:R-:W-:Y:S04]  /*07d0*/  LDS R11, [R4+0xc] ;  /* 0x00000c00040b7984 */ /* 0x000fe80000000800 */
[----:B0-----:R-:W0:Y:S04]  /*07e0*/  LDS R10, [R5+0x8] ;  /* 0x00000800050a7984 */ /* 0x001e280000000800 */
[----:B------:R-:W-:Y:S04]  /*07f0*/  LDS R15, [R4+0x10] ;  /* 0x00001000040f7984 */ /* 0x000fe80000000800 */
[----:B------:R-:W3:Y:S01]  /*0800*/  LDS R16, [R5+0xc] ;  /* 0x00000c0005107984 */ /* 0x000ee20000000800 */
[----:B-1----:R-:W-:-:S04]  /*0810*/  FFMA R6, R6, R7, R17 ;  /* 0x0000000706067223 */ /* 0x002fc80000000011 */
[----:B--2---:R-:W-:-:S04]  /*0820*/  FFMA R6, R9, R8, R6 ;  /* 0x0000000809067223 */ /* 0x004fc80000000006 */
[----:B0-----:R-:W-:-:S04]  /*0830*/  FFMA R6, R11, R10, R6 ;  /* 0x0000000a0b067223 */ /* 0x001fc80000000006 */
[----:B---3--:R-:W-:-:S07]  /*0840*/  FFMA R17, R15, R16, R6 ;  /* 0x000000100f117223 */ /* 0x008fce0000000006 */
.L_x_14:
[----:B------:R-:W-:Y:S05]  /*0850*/  @P2 BRA `(.L_x_15) ;  /* 0x0000000000282947 */ /* 0x000fea0003800000 */
[C---:B------:R-:W-:Y:S01]  /*0860*/  IMAD.IADD R5, R14.reuse, 0x1, R3 ;  /* 0x000000010e057824 */ /* 0x040fe200078e0203 */
[C---:B------:R-:W-:Y:S02]  /*0870*/  LEA R4, R14.reuse, R12, 0x2 ;  /* 0x0000000c0e047211 */ /* 0x040fe400078e10ff */
[----:B------:R-:W-:Y:S01]  /*0880*/  IADD3 R14, PT, PT, R14, 0x2, RZ ;  /* 0x000000020e0e7810 */ /* 0x000fe20007ffe0ff */
[----:B------:R-:W-:Y:S02]  /*0890*/  IMAD R5, R5, 0x4, R2 ;  /* 0x0000000405057824 */ /* 0x000fe400078e0202 */
[----:B------:R-:W-:Y:S04]  /*08a0*/  LDS R6, [R4+0x4] ;  /* 0x0000040004067984 */ /* 0x000fe80000000800 */
[----:B------:R-:W1:Y:S04]  /*08b0*/  LDS R7, [R5] ;  /* 0x0000000005077984 */ /* 0x000e680000000800 */
[----:B------:R-:W-:Y:S04]  /*08c0*/  LDS R9, [R4+0x8] ;  /* 0x0000080004097984 */ /* 0x000fe80000000800 */
[----:B------:R-:W2:Y:S01]  /*08d0*/  LDS R8, [R5+0x4] ;  /* 0x0000040005087984 */ /* 0x000ea20000000800 */
[----:B-1----:R-:W-:-:S04]  /*08e0*/  FFMA R6, R6, R7, R17 ;  /* 0x0000000706067223 */ /* 0x002fc80000000011 */
[----:B--2---:R-:W-:-:S07]  /*08f0*/  FFMA R17, R9, R8, R6 ;  /* 0x0000000809117223 */ /* 0x004fce0000000006 */
.L_x_15:
[C---:B------:R-:W-:Y:S01]  /*0900*/  IMAD.IADD R3, R14.reuse, 0x1, R3 ;  /* 0x000000010e037824 */ /* 0x040fe200078e0203 */
[----:B------:R-:W-:-:S04]  /*0910*/  LEA R12, R14, R12, 0x2 ;  /* 0x0000000c0e0c7211 */ /* 0x000fc800078e10ff */
[----:B------:R-:W-:Y:S02]  /*0920*/  LEA R3, R3, R2, 0x2 ;  /* 0x0000000203037211 */ /* 0x000fe400078e10ff */
[----:B------:R-:W-:Y:S04]  /*0930*/  LDS R12, [R12+0x4] ;  /* 0x000004000c0c7984 */ /* 0x000fe80000000800 */
[----:B------:R-:W1:Y:S02]  /*0940*/  LDS R3, [R3] ;  /* 0x0000000003037984 */ /* 0x000e640000000800 */
[----:B-1----:R-:W-:-:S07]  /*0950*/  FFMA R6, R12, R3, R17 ;  /* 0x000000030c067223 */ /* 0x002fce0000000011 */
.L_x_11:
[----:B------:R1:W-:Y:S02]  /*0960*/  STS [R13+0x4], R6 ;  /* 0x000004060d007388 */ /* 0x0003e40000000800 */
.L_x_10:
[----:B------:R-:W-:Y:S05]  /*0970*/  BSYNC.RECONVERGENT B0 ;  /* 0x0000000000007941 */ /* 0x000fea0003800200 */
.L_x_9:
[----:B------:R-:W-:Y:S06]  /*0980*/  BAR.SYNC.DEFER_BLOCKING 0x0 ;  /* 0x0000000000007b1d */ /* 0x000fec0000010000 */
[----:B------:R-:W-:Y:S05]  /*0990*/  @P0 EXIT ;  /* 0x000000000000094d */ /* 0x000fea0003800000 */
[----:B-1----:R-:W1:Y:S01]  /*09a0*/  LDS R13, [R13+0x4] ;  /* 0x000004000d0d7984 */ /* 0x002e620000000800 */
[----:B------:R-:W2:Y:S02]  /*09b0*/  LDC.64 R2, c[0x0][0x390] ;  /* 0x0000e400ff027b82 */ /* 0x000ea40000000a00 */
[----:B--2---:R-:W-:-:S05]  /*09c0*/  IMAD.WIDE.U32 R2, R0, 0x4, R2 ;  /* 0x0000000400027825 */ /* 0x004fca00078e0002 */
[----:B-1----:R-:W-:Y:S01]  /*09d0*/  STG.E desc[UR6][R2.64], R13 ;  /* 0x0000000d02007986 */ /* 0x002fe2000c101906 */
[----:B------:R-:W-:Y:S05]  /*09e0*/  EXIT ;  /* 0x000000000000794d */ /* 0x000fea0003800000 */
.L_x_16:
[----:B------:R-:W-:-:S00]  /*09f0*/  BRA `(.L_x_16) ;  /* 0xfffffffc00fc7947 */ /* 0x000fc0000383ffff */
[----:B------:R-:W-:-:S00]  /*0a00*/  NOP ;  /* 0x0000000000007918 */ /* 0x000fc00000000000 */
[----:B------:R-:W-:-:S00]  /*0a10*/  NOP ;  /* 0x0000000000007918 */ /* 0x000fc00000000000 */
[----:B------:R-:W-:-:S00]  /*0a20*/  NOP ;  /* 0x0000000000007918 */ /* 0x000fc00000000000 */
[----:B------:R-:W-:-:S00]  /*0a30*/  NOP ;  /* 0x0000000000007918 */ /* 0x000fc00000000000 */
[----:B------:R-:W-:-:S00]  /*0a40*/  NOP ;  /* 0x0000000000007918 */ /* 0x000fc00000000000 */
[----:B------:R-:W-:-:S00]  /*0a50*/  NOP ;  /* 0x0000000000007918 */ /* 0x000fc00000000000 */
[----:B------:R-:W-:-:S00]  /*0a60*/  NOP ;  /* 0x0000000000007918 */ /* 0x000fc00000000000 */
[----:B------:R-:W-:-:S00]  /*0a70*/  NOP ;  /* 0x0000000000007918 */ /* 0x000fc00000000000 */
.L_x_17:


//--------------------- .nv.shared._Z14stencil_kernelPKfS0_Pfjj --------------------------
	.section	.nv.shared._Z14stencil_kernelPKfS0_Pfjj,"aw",@nobits
	.sectionflags	@""
	.align	16
	.zero		1024


//--------------------- .nv.shared.reserved.0     --------------------------
	.section	.nv.shared.reserved.0,"aw",@nobits
	.weak		__nv_reservedSMEM_offset_0_alias
	.size		__nv_reservedSMEM_offset_0_alias, 0, 64
	.other		__nv_reservedSMEM_offset_0_alias,@"STO_CUDA_RESERVED_SHARED STV_DEFAULT"
__nv_reservedSMEM_offset_0_alias:
	.zero		0
	.zero		64


//--------------------- .nv.constant0._Z14stencil_kernelPKfS0_Pfjj --------------------------
	.section	.nv.constant0._Z14stencil_kernelPKfS0_Pfjj,"a",@progbits
	.sectionflags	@""
	.align	4
.nv.constant0._Z14stencil_kernelPKfS0_Pfjj:
	.zero		928


//--------------------- SYMBOLS --------------------------

	.type		.nv.reservedSmem.offset0,@object
	.size		.nv.reservedSmem.offset0,0x4
	.type		.nv.reservedSmem.cap,@object
	.size		.nv.reservedSmem.cap,0x4
